//
// Generated by NVIDIA NVVM Compiler
//
// Compiler Build ID: CL-36424714
// Cuda compilation tools, release 13.0, V13.0.88
// Based on NVVM 20.0.0
//

.version 9.0
.target sm_100
.address_size 64

	// .globl	backcut

.visible .entry backcut(
	.param .u64 .ptr .align 1 backcut_param_0,
	.param .u64 .ptr .align 1 backcut_param_1,
	.param .u32 backcut_param_2,
	.param .u32 backcut_param_3,
	.param .u32 backcut_param_4,
	.param .u32 backcut_param_5,
	.param .u32 backcut_param_6,
	.param .u32 backcut_param_7
)
{
	.reg .pred 	%p<6>;
	.reg .b32 	%r<26>;
	.reg .b32 	%f<2>;
	.reg .b64 	%rd<23>;

	ld.param.u64 	%rd3, [backcut_param_0];
	ld.param.u64 	%rd4, [backcut_param_1];
	ld.param.u32 	%r3, [backcut_param_2];
	ld.param.u32 	%r4, [backcut_param_3];
	ld.param.u32 	%r8, [backcut_param_4];
	ld.param.u32 	%r6, [backcut_param_5];
	ld.param.u32 	%r7, [backcut_param_6];
	ld.param.u32 	%r9, [backcut_param_7];
	mov.u32 	%r10, %ctaid.x;
	mov.u32 	%r11, %ntid.x;
	mov.u32 	%r12, %tid.x;
	mad.lo.s32 	%r13, %r10, %r11, %r12;
	cvt.u64.u32 	%rd1, %r13;
	mov.u32 	%r14, %ctaid.y;
	mov.u32 	%r15, %ntid.y;
	mov.u32 	%r16, %tid.y;
	mad.lo.s32 	%r17, %r14, %r15, %r16;
	mov.u32 	%r18, %ctaid.z;
	mov.u32 	%r19, %ntid.z;
	mov.u32 	%r20, %tid.z;
	mad.lo.s32 	%r2, %r18, %r19, %r20;
	cvt.s64.s32 	%rd2, %r4;
	setp.ge.s64 	%p1, %rd1, %rd2;
	setp.ge.s32 	%p2, %r17, %r8;
	or.pred  	%p3, %p1, %p2;
	setp.ge.s32 	%p4, %r2, %r9;
	or.pred  	%p5, %p3, %p4;
	@%p5 bra 	$L__BB0_2;
	cvta.to.global.u64 	%rd5, %rd4;
	cvta.to.global.u64 	%rd6, %rd3;
	cvt.u64.u32 	%rd7, %r2;
	cvt.u64.u32 	%rd8, %r17;
	cvt.s64.s32 	%rd9, %r6;
	cvt.s64.s32 	%rd10, %r7;
	add.s32 	%r21, %r4, -1;
	shr.u32 	%r22, %r21, 31;
	add.s32 	%r23, %r21, %r22;
	shr.s32 	%r24, %r23, 1;
	sub.s32 	%r25, %r3, %r24;
	cvt.s64.s32 	%rd11, %r25;
	add.s64 	%rd12, %rd11, %rd1;
	add.s64 	%rd13, %rd11, %rd8;
	mad.lo.s64 	%rd14, %rd9, %rd7, %rd12;
	mad.lo.s64 	%rd15, %rd14, %rd10, %rd13;
	shl.b64 	%rd16, %rd15, 2;
	add.s64 	%rd17, %rd5, %rd16;
	ld.global.f32 	%f1, [%rd17];
	cvt.u64.u32 	%rd18, %r8;
	mad.lo.s64 	%rd19, %rd2, %rd7, %rd1;
	mad.lo.s64 	%rd20, %rd19, %rd18, %rd8;
	shl.b64 	%rd21, %rd20, 2;
	add.s64 	%rd22, %rd6, %rd21;
	st.global.f32 	[%rd22], %f1;
$L__BB0_2:
	ret;

}


// ===== COMPILED SASS (sm_100) =====

	.target	sm_100

	.elftype	@"ET_EXEC"


//--------------------- .note.nv.tkinfo           --------------------------
	.section	.note.nv.tkinfo,"",@"SHT_NOTE"
	.sectionflags	@"SHF_NOTE_NV_TKINFO"
	.tkinfo
        /*0018*/ 	.word	0x00000002
        /*0030*/ 	.string	""
        /*0030*/ 	.string	"ptxas"
        /*0030*/ 	.string	"Cuda compilation tools, release 13.0, V13.0.88"
        /*0030*/ 	.string	"Build cuda_13.0.r13.0/compiler.36424714_0"
        /*0030*/ 	.string	"-arch sm_100 -m 64 "



//--------------------- .note.nv.cuinfo           --------------------------
	.section	.note.nv.cuinfo,"",@"SHT_NOTE"
	.sectionflags	@"SHF_NOTE_NV_CUINFO"
        /*0018*/ 	.short	0x0002
        /*001a*/ 	.short	0x0064
        /*001c*/ 	.short	0x0082
	.zero		2


//--------------------- .nv.info                  --------------------------
	.section	.nv.info,"",@"SHT_CUDA_INFO"
	.align	4


	//----- nvinfo : EIATTR_REGCOUNT
	.align		4
        /*0000*/ 	.byte	0x04, 0x2f
        /*0002*/ 	.short	(.L_1 - .L_0)
	.align		4
.L_0:
        /*0004*/ 	.word	index@(backcut)
        /*0008*/ 	.word	0x0000000e


	//----- nvinfo : EIATTR_FRAME_SIZE
	.align		4
.L_1:
        /*000c*/ 	.byte	0x04, 0x11
        /*000e*/ 	.short	(.L_3 - .L_2)
	.align		4
.L_2:
        /*0010*/ 	.word	index@(backcut)
        /*0014*/ 	.word	0x00000000


	//----- nvinfo : EIATTR_MIN_STACK_SIZE
	.align		4
.L_3:
        /*0018*/ 	.byte	0x04, 0x12
        /*001a*/ 	.short	(.L_5 - .L_4)
	.align		4
.L_4:
        /*001c*/ 	.word	index@(backcut)
        /*0020*/ 	.word	0x00000000
.L_5:


//--------------------- .nv.compat                --------------------------
	.section	.nv.compat,"",@"SHT_CUDA_COMPAT_INFO"
	.align	4
        /*0000*/ 	.byte	0x02, 0x09, 0x00, 0x00, 0x02, 0x02, 0x01, 0x00, 0x02, 0x05, 0x05, 0x00, 0x03, 0x07, 0x01, 0x01
        /*0010*/ 	.byte	0x02, 0x03, 0x00, 0x00, 0x02, 0x06, 0x01, 0x00, 0x04, 0x0b, 0x08, 0x00, 0x09, 0x00, 0x00, 0x00
        /*0020*/ 	.byte	0x00, 0x00, 0x00, 0x00


//--------------------- .nv.info.backcut          --------------------------
	.section	.nv.info.backcut,"",@"SHT_CUDA_INFO"
	.sectionflags	@""
	.align	4


	//----- nvinfo : EIATTR_CUDA_API_VERSION
	.align		4
        /*0000*/ 	.byte	0x04, 0x37
        /*0002*/ 	.short	(.L_7 - .L_6)
.L_6:
        /*0004*/ 	.word	0x00000082


	//----- nvinfo : EIATTR_KPARAM_INFO
	.align		4
.L_7:
        /*0008*/ 	.byte	0x04, 0x17
        /*000a*/ 	.short	(.L_9 - .L_8)
.L_8:
        /*000c*/ 	.word	0x00000000
        /*0010*/ 	.short	0x0007
        /*0012*/ 	.short	0x0024
        /*0014*/ 	.byte	0x00, 0xf0, 0x11, 0x00


	//----- nvinfo : EIATTR_KPARAM_INFO
	.align		4
.L_9:
        /*0018*/ 	.byte	0x04, 0x17
        /*001a*/ 	.short	(.L_11 - .L_10)
.L_10:
        /*001c*/ 	.word	0x00000000
        /*0020*/ 	.short	0x0006
        /*0022*/ 	.short	0x0020
        /*0024*/ 	.byte	0x00, 0xf0, 0x11, 0x00


	//----- nvinfo : EIATTR_KPARAM_INFO
	.align		4
.L_11:
        /*0028*/ 	.byte	0x04, 0x17
        /*002a*/ 	.short	(.L_13 - .L_12)
.L_12:
        /*002c*/ 	.word	0x00000000
        /*0030*/ 	.short	0x0005
        /*0032*/ 	.short	0x001c
        /*0034*/ 	.byte	0x00, 0xf0, 0x11, 0x00


	//----- nvinfo : EIATTR_KPARAM_INFO
	.align		4
.L_13:
        /*0038*/ 	.byte	0x04, 0x17
        /*003a*/ 	.short	(.L_15 - .L_14)
.L_14:
        /*003c*/ 	.word	0x00000000
        /*0040*/ 	.short	0x0004
        /*0042*/ 	.short	0x0018
        /*0044*/ 	.byte	0x00, 0xf0, 0x11, 0x00


	//----- nvinfo : EIATTR_KPARAM_INFO
	.align		4
.L_15:
        /*0048*/ 	.byte	0x04, 0x17
        /*004a*/ 	.short	(.L_17 - .L_16)
.L_16:
        /*004c*/ 	.word	0x00000000
        /*0050*/ 	.short	0x0003
        /*0052*/ 	.short	0x0014
        /*0054*/ 	.byte	0x00, 0xf0, 0x11, 0x00


	//----- nvinfo : EIATTR_KPARAM_INFO
	.align		4
.L_17:
        /*0058*/ 	.byte	0x04, 0x17
        /*005a*/ 	.short	(.L_19 - .L_18)
.L_18:
        /*005c*/ 	.word	0x00000000
        /*0060*/ 	.short	0x0002
        /*0062*/ 	.short	0x0010
        /*0064*/ 	.byte	0x00, 0xf0, 0x11, 0x00


	//----- nvinfo : EIATTR_KPARAM_INFO
	.align		4
.L_19:
        /*0068*/ 	.byte	0x04, 0x17
        /*006a*/ 	.short	(.L_21 - .L_20)
.L_20:
        /*006c*/ 	.word	0x00000000
        /*0070*/ 	.short	0x0001
        /*0072*/ 	.short	0x0008
        /*0074*/ 	.byte	0x00, 0xf5, 0x21, 0x00


	//----- nvinfo : EIATTR_KPARAM_INFO
	.align		4
.L_21:
        /*0078*/ 	.byte	0x04, 0x17
        /*007a*/ 	.short	(.L_23 - .L_22)
.L_22:
        /*007c*/ 	.word	0x00000000
        /*0080*/ 	.short	0x0000
        /*0082*/ 	.short	0x0000
        /*0084*/ 	.byte	0x00, 0xf5, 0x21, 0x00


	//----- nvinfo : EIATTR_SPARSE_MMA_MASK
	.align		4
.L_23:
        /*0088*/ 	.byte	0x03, 0x50
        /*008a*/ 	.short	0x0000


	//----- nvinfo : EIATTR_MAXREG_COUNT
	.align		4
        /*008c*/ 	.byte	0x03, 0x1b
        /*008e*/ 	.short	0x00ff


	//----- nvinfo : EIATTR_MERCURY_ISA_VERSION
	.align		4
        /*0090*/ 	.byte	0x03, 0x5f
        /*0092*/ 	.short	0x0101


	//----- nvinfo : EIATTR_VRC_CTA_INIT_COUNT
	.align		4
        /*0094*/ 	.byte	0x02, 0x4a
	.zero		1
	.zero		1


	//----- nvinfo : EIATTR_EXIT_INSTR_OFFSETS
	.align		4
        /*0098*/ 	.byte	0x04, 0x1c
        /*009a*/ 	.short	(.L_25 - .L_24)


	//   ....[0]....
.L_24:
        /*009c*/ 	.word	0x00000150


	//   ....[1]....
        /*00a0*/ 	.word	0x000003b0


	//----- nvinfo : EIATTR_CBANK_PARAM_SIZE
	.align		4
.L_25:
        /*00a4*/ 	.byte	0x03, 0x19
        /*00a6*/ 	.short	0x0028


	//----- nvinfo : EIATTR_PARAM_CBANK
	.align		4
        /*00a8*/ 	.byte	0x04, 0x0a
        /*00aa*/ 	.short	(.L_27 - .L_26)
	.align		4
.L_26:
        /*00ac*/ 	.word	index@(.nv.constant0.backcut)
        /*00b0*/ 	.short	0x0380
        /*00b2*/ 	.short	0x0028


	//----- nvinfo : EIATTR_SW_WAR
	.align		4
.L_27:
        /*00b4*/ 	.byte	0x04, 0x36
        /*00b6*/ 	.short	(.L_29 - .L_28)
.L_28:
        /*00b8*/ 	.word	0x00000008
.L_29:


//--------------------- .nv.callgraph             --------------------------
	.section	.nv.callgraph,"",@"SHT_CUDA_CALLGRAPH"
	.align	4
	.sectionentsize	8
	.align		4
        /*0000*/ 	.word	0x00000000
	.align		4
        /*0004*/ 	.word	0xffffffff
	.align		4
        /*0008*/ 	.word	0x00000000
	.align		4
        /*000c*/ 	.word	0xfffffffe
	.align		4
        /*0010*/ 	.word	0x00000000
	.align		4
        /*0014*/ 	.word	0xfffffffd
	.align		4
        /*0018*/ 	.word	0x00000000
	.align		4
        /*001c*/ 	.word	0xfffffffc


//--------------------- .text.backcut             --------------------------
	.section	.text.backcut,"ax",@progbits
	.align	128
        .global         backcut
        .type           backcut,@function
        .size           backcut,(.L_x_1 - backcut)
        .other          backcut,@"STO_CUDA_ENTRY STV_DEFAULT"
backcut:
.text.backcut:
[----:B------:R-:W-:Y:S01]  /*0000*/  LDC R1, c[0x0][0x37c] ;  /* 0x0000df00ff017b82 */ /* 0x000fe20000000800 */
[----:B------:R-:W0:Y:S07]  /*0010*/  S2R R3, SR_TID.X ;  /* 0x0000000000037919 */ /* 0x000e2e0000002100 */
[----:B------:R-:W0:Y:S01]  /*0020*/  LDC R2, c[0x0][0x360] ;  /* 0x0000d800ff027b82 */ /* 0x000e220000000800 */
[----:B------:R-:W1:Y:S01]  /*0030*/  LDCU UR9, c[0x0][0x394] ;  /* 0x00007280ff0977ac */ /* 0x000e620008000800 */
[----:B------:R-:W2:Y:S01]  /*0040*/  S2R R5, SR_TID.Y ;  /* 0x0000000000057919 */ /* 0x000ea20000002200 */
[----:B------:R-:W3:Y:S01]  /*0050*/  LDCU UR10, c[0x0][0x398] ;  /* 0x00007300ff0a77ac */ /* 0x000ee20008000800 */
[----:B------:R-:W4:Y:S04]  /*0060*/  S2R R0, SR_TID.Z ;  /* 0x0000000000007919 */ /* 0x000f280000002300 */
[----:B------:R-:W0:Y:S01]  /*0070*/  S2UR UR4, SR_CTAID.X ;  /* 0x00000000000479c3 */ /* 0x000e220000002500 */
[----:B------:R-:W5:Y:S07]  /*0080*/  LDCU UR8, c[0x0][0x3a4] ;  /* 0x00007480ff0877ac */ /* 0x000f6e0008000800 */
[----:B------:R-:W2:Y:S01]  /*0090*/  S2UR UR5, SR_CTAID.Y ;  /* 0x00000000000579c3 */ /* 0x000ea20000002600 */
[----:B-1----:R-:W-:-:S07]  /*00a0*/  USHF.R.S32.HI UR7, URZ, 0x1f, UR9 ;  /* 0x0000001fff077899 */ /* 0x002fce0008011409 */
[----:B------:R-:W2:Y:S08]  /*00b0*/  LDC R4, c[0x0][0x364] ;  /* 0x0000d900ff047b82 */ /* 0x000eb00000000800 */
[----:B------:R-:W4:Y:S01]  /*00c0*/  S2UR UR6, SR_CTAID.Z ;  /* 0x00000000000679c3 */ /* 0x000f220000002700 */
[----:B0-----:R-:W-:-:S05]  /*00d0*/  IMAD R2, R2, UR4, R3 ;  /* 0x0000000402027c24 */ /* 0x001fca000f8e0203 */
[----:B------:R-:W-:Y:S02]  /*00e0*/  ISETP.GE.U32.AND P1, PT, R2, UR9, PT ;  /* 0x0000000902007c0c */ /* 0x000fe4000bf26070 */
[----:B------:R-:W4:Y:S01]  /*00f0*/  LDC R11, c[0x0][0x368] ;  /* 0x0000da00ff0b7b82 */ /* 0x000f220000000800 */
[----:B--2---:R-:W-:-:S05]  /*0100*/  IMAD R4, R4, UR5, R5 ;  /* 0x0000000504047c24 */ /* 0x004fca000f8e0205 */
[----:B---3--:R-:W-:-:S04]  /*0110*/  ISETP.GE.AND P0, PT, R4, UR10, PT ;  /* 0x0000000a04007c0c */ /* 0x008fc8000bf06270 */
[----:B------:R-:W-:Y:S01]  /*0120*/  ISETP.GE.OR.EX P0, PT, RZ, UR7, P0, P1 ;  /* 0x00000007ff007c0c */ /* 0x000fe20008706710 */
[----:B----4-:R-:W-:-:S05]  /*0130*/  IMAD R11, R11, UR6, R0 ;  /* 0x000000060b0b7c24 */ /* 0x010fca000f8e0200 */
[----:B-----5:R-:W-:-:S13]  /*0140*/  ISETP.GE.OR P0, PT, R11, UR8, P0 ;  /* 0x000000080b007c0c */ /* 0x020fda0008706670 */
[----:B------:R-:W-:Y:S05]  /*0150*/  @P0 EXIT ;  /* 0x000000000000094d */ /* 0x000fea0003800000 */
[----:B------:R-:W0:Y:S01]  /*0160*/  LDCU UR5, c[0x0][0x390] ;  /* 0x00007200ff0577ac */ /* 0x000e220008000800 */
[----:B------:R-:W-:Y:S01]  /*0170*/  UIADD3 UR4, UPT, UPT, UR9, -0x1, URZ ;  /* 0xffffffff09047890 */ /* 0x000fe2000fffe0ff */
[----:B------:R-:W1:Y:S03]  /*0180*/  LDCU UR6, c[0x0][0x39c] ;  /* 0x00007380ff0677ac */ /* 0x000e660008000800 */
[----:B------:R-:W-:Y:S01]  /*0190*/  ULEA.HI UR4, UR4, UR4, URZ, 0x1 ;  /* 0x0000000404047291 */ /* 0x000fe2000f8f08ff */
[----:B------:R-:W2:Y:S03]  /*01a0*/  LDCU UR11, c[0x0][0x3a0] ;  /* 0x00007400ff0b77ac */ /* 0x000ea60008000800 */
[----:B------:R-:W-:Y:S01]  /*01b0*/  USHF.R.S32.HI UR4, URZ, 0x1, UR4 ;  /* 0x00000001ff047899 */ /* 0x000fe20008011404 */
[----:B------:R-:W3:Y:S03]  /*01c0*/  LDCU.128 UR12, c[0x0][0x380] ;  /* 0x00007000ff0c77ac */ /* 0x000ee60008000c00 */
[----:B0-----:R-:W-:-:S02]  /*01d0*/  UIADD3 UR4, UPT, UPT, -UR4, UR5, URZ ;  /* 0x0000000504047290 */ /* 0x001fc4000fffe1ff */
[----:B-1----:R-:W-:Y:S02]  /*01e0*/  USHF.R.S32.HI UR5, URZ, 0x1f, UR6 ;  /* 0x0000001fff057899 */ /* 0x002fe40008011406 */
[----:B------:R-:W-:Y:S02]  /*01f0*/  USHF.R.S32.HI UR8, URZ, 0x1f, UR4 ;  /* 0x0000001fff087899 */ /* 0x000fe40008011404 */
[----:B------:R-:W-:Y:S02]  /*0200*/  IADD3 R6, P0, PT, R2, UR4, RZ ;  /* 0x0000000402067c10 */ /* 0x000fe4000ff1e0ff */
[C---:B------:R-:W-:Y:S02]  /*0210*/  IMAD R3, R11.reuse, UR5, RZ ;  /* 0x000000050b037c24 */ /* 0x040fe4000f8e02ff */
[----:B------:R-:W-:Y:S02]  /*0220*/  IADD3.X R7, PT, PT, RZ, UR8, RZ, P0, !PT ;  /* 0x00000008ff077c10 */ /* 0x000fe400087fe4ff */
[----:B------:R-:W-:Y:S01]  /*0230*/  IADD3 R8, P0, PT, R4, UR4, RZ ;  /* 0x0000000404087c10 */ /* 0x000fe2000ff1e0ff */
[----:B------:R-:W0:Y:S01]  /*0240*/  LDCU.64 UR4, c[0x0][0x358] ;  /* 0x00006b00ff0477ac */ /* 0x000e220008000a00 */
[----:B------:R-:W-:-:S02]  /*0250*/  IMAD.WIDE.U32 R6, R11, UR6, R6 ;  /* 0x000000060b067c25 */ /* 0x000fc4000f8e0006 */
[----:B------:R-:W-:Y:S01]  /*0260*/  IADD3.X R9, PT, PT, RZ, UR8, RZ, P0, !PT ;  /* 0x00000008ff097c10 */ /* 0x000fe200087fe4ff */
[----:B--2---:R-:W-:Y:S01]  /*0270*/  USHF.R.S32.HI UR6, URZ, 0x1f, UR11 ;  /* 0x0000001fff067899 */ /* 0x004fe2000801140b */
[----:B------:R-:W-:Y:S02]  /*0280*/  IMAD.IADD R0, R7, 0x1, R3 ;  /* 0x0000000107007824 */ /* 0x000fe400078e0203 */
[----:B------:R-:W-:-:S04]  /*0290*/  IMAD.WIDE.U32 R8, R6, UR11, R8 ;  /* 0x0000000b06087c25 */ /* 0x000fc8000f8e0008 */
[----:B------:R-:W-:-:S04]  /*02a0*/  IMAD R3, R0, UR11, RZ ;  /* 0x0000000b00037c24 */ /* 0x000fc8000f8e02ff */
[----:B------:R-:W-:Y:S01]  /*02b0*/  IMAD R3, R6, UR6, R3 ;  /* 0x0000000606037c24 */ /* 0x000fe2000f8e0203 */
[----:B---3--:R-:W-:-:S03]  /*02c0*/  LEA R6, P0, R8, UR14, 0x2 ;  /* 0x0000000e08067c11 */ /* 0x008fc6000f8010ff */
[----:B------:R-:W-:-:S05]  /*02d0*/  IMAD.IADD R3, R9, 0x1, R3 ;  /* 0x0000000109037824 */ /* 0x000fca00078e0203 */
[----:B------:R-:W-:-:S06]  /*02e0*/  LEA.HI.X R7, R8, UR15, R3, 0x2, P0 ;  /* 0x0000000f08077c11 */ /* 0x000fcc00080f1403 */
[----:B0-----:R-:W2:Y:S01]  /*02f0*/  LDG.E R7, desc[UR4][R6.64] ;  /* 0x0000000406077981 */ /* 0x001ea2000c1e1900 */
[----:B------:R-:W-:Y:S02]  /*0300*/  HFMA2 R3, -RZ, RZ, 0, 0 ;  /* 0x00000000ff037431 */ /* 0x000fe400000001ff */
[C---:B------:R-:W-:Y:S02]  /*0310*/  IMAD R5, R11.reuse, UR7, RZ ;  /* 0x000000070b057c24 */ /* 0x040fe4000f8e02ff */
[----:B------:R-:W-:-:S04]  /*0320*/  IMAD.WIDE.U32 R2, R11, UR9, R2 ;  /* 0x000000090b027c25 */ /* 0x000fc8000f8e0002 */
[----:B------:R-:W-:Y:S01]  /*0330*/  IMAD.IADD R0, R3, 0x1, R5 ;  /* 0x0000000103007824 */ /* 0x000fe200078e0205 */
[----:B------:R-:W-:-:S03]  /*0340*/  MOV R5, RZ ;  /* 0x000000ff00057202 */ /* 0x000fc60000000f00 */
[----:B------:R-:W-:-:S04]  /*0350*/  IMAD.WIDE.U32 R2, R2, UR10, R4 ;  /* 0x0000000a02027c25 */ /* 0x000fc8000f8e0004 */
[----:B------:R-:W-:Y:S01]  /*0360*/  IMAD R5, R0, UR10, RZ ;  /* 0x0000000a00057c24 */ /* 0x000fe2000f8e02ff */
[----:B------:R-:W-:-:S04]  /*0370*/  LEA R4, P0, R2, UR12, 0x2 ;  /* 0x0000000c02047c11 */ /* 0x000fc8000f8010ff */
[----:B------:R-:W-:-:S04]  /*0380*/  IADD3 R3, PT, PT, R3, R5, RZ ;  /* 0x0000000503037210 */ /* 0x000fc80007ffe0ff */
[----:B------:R-:W-:-:S05]  /*0390*/  LEA.HI.X R5, R2, UR13, R3, 0x2, P0 ;  /* 0x0000000d02057c11 */ /* 0x000fca00080f1403 */
[----:B--2---:R-:W-:Y:S01]  /*03a0*/  STG.E desc[UR4][R4.64], R7 ;  /* 0x0000000704007986 */ /* 0x004fe2000c101904 */
[----:B------:R-:W-:Y:S05]  /*03b0*/  EXIT ;  /* 0x000000000000794d */ /* 0x000fea0003800000 */
.L_x_0:
[----:B------:R-:W-:-:S00]  /*03c0*/  BRA `(.L_x_0) ;  /* 0xfffffffc00fc7947 */ /* 0x000fc0000383ffff */
[----:B------:R-:W-:-:S00]  /*03d0*/  NOP ;  /* 0x0000000000007918 */ /* 0x000fc00000000000 */
        /* <DEDUP_REMOVED lines=10> */
.L_x_1:


//--------------------- .nv.shared.reserved.0     --------------------------
	.section	.nv.shared.reserved.0,"aw",@nobits
	.weak		__nv_reservedSMEM_offset_0_alias
	.size		__nv_reservedSMEM_offset_0_alias, 0, 64
	.other		__nv_reservedSMEM_offset_0_alias,@"STO_CUDA_RESERVED_SHARED STV_DEFAULT"
__nv_reservedSMEM_offset_0_alias:
	.zero		0
	.zero		64


//--------------------- .nv.constant0.backcut     --------------------------
	.section	.nv.constant0.backcut,"a",@progbits
	.sectionflags	@""
	.align	4
.nv.constant0.backcut:
	.zero		936


//--------------------- SYMBOLS --------------------------

	.type		.nv.reservedSmem.offset0,@object
	.size		.nv.reservedSmem.offset0,0x4
